//
// Generated by NVIDIA NVVM Compiler
//
// Compiler Build ID: CL-36424714
// Cuda compilation tools, release 13.0, V13.0.88
// Based on NVVM 20.0.0
//

.version 9.0
.target sm_100
.address_size 64

	// .globl	_Z9getMaxNumPlllS_

.visible .entry _Z9getMaxNumPlllS_(
	.param .u64 .ptr .align 1 _Z9getMaxNumPlllS__param_0,
	.param .u64 _Z9getMaxNumPlllS__param_1,
	.param .u64 _Z9getMaxNumPlllS__param_2,
	.param .u64 .ptr .align 1 _Z9getMaxNumPlllS__param_3
)
{
	.reg .pred 	%p<6>;
	.reg .b32 	%r<9>;
	.reg .b64 	%rd<23>;

	ld.param.u64 	%rd6, [_Z9getMaxNumPlllS__param_0];
	ld.param.u64 	%rd10, [_Z9getMaxNumPlllS__param_1];
	ld.param.u64 	%rd7, [_Z9getMaxNumPlllS__param_2];
	ld.param.u64 	%rd8, [_Z9getMaxNumPlllS__param_3];
	mov.u32 	%r1, %tid.x;
	mov.u32 	%r2, %ctaid.x;
	mov.u32 	%r8, %ntid.x;
	mad.lo.s32 	%r6, %r2, %r8, %r1;
	cvt.u64.u32 	%rd1, %r6;
	setp.le.s64 	%p1, %rd10, %rd1;
	mov.b64 	%rd22, -9223372036854775808;
	@%p1 bra 	$L__BB0_2;
	cvta.to.global.u64 	%rd11, %rd6;
	shl.b64 	%rd12, %rd1, 3;
	add.s64 	%rd13, %rd11, %rd12;
	ld.global.u64 	%rd22, [%rd13];
$L__BB0_2:
	cvt.u64.u32 	%rd14, %r2;
	cvt.u64.u32 	%rd15, %r1;
	mad.lo.s64 	%rd16, %rd7, %rd14, %rd15;
	cvta.to.global.u64 	%rd17, %rd8;
	shl.b64 	%rd18, %rd16, 3;
	add.s64 	%rd4, %rd17, %rd18;
	st.global.u64 	[%rd4], %rd22;
	bar.sync 	0;
	setp.lt.u32 	%p2, %r8, 2;
	@%p2 bra 	$L__BB0_7;
$L__BB0_3:
	mov.u32 	%r4, %r8;
	shr.u32 	%r8, %r4, 1;
	setp.ge.u32 	%p3, %r1, %r8;
	@%p3 bra 	$L__BB0_6;
	bar.sync 	0;
	ld.global.u64 	%rd19, [%rd4];
	shl.b32 	%r7, %r8, 3;
	cvt.u64.u32 	%rd20, %r7;
	add.s64 	%rd21, %rd4, %rd20;
	ld.global.u64 	%rd5, [%rd21];
	setp.ge.s64 	%p4, %rd19, %rd5;
	@%p4 bra 	$L__BB0_6;
	st.global.u64 	[%rd4], %rd5;
$L__BB0_6:
	bar.sync 	0;
	setp.gt.u32 	%p5, %r4, 3;
	@%p5 bra 	$L__BB0_3;
$L__BB0_7:
	bar.sync 	0;
	ret;

}


// ===== COMPILED SASS (sm_100) =====

	.target	sm_100

	.elftype	@"ET_EXEC"


//--------------------- .note.nv.tkinfo           --------------------------
	.section	.note.nv.tkinfo,"",@"SHT_NOTE"
	.sectionflags	@"SHF_NOTE_NV_TKINFO"
	.tkinfo
        /*0018*/ 	.word	0x00000002
        /*0030*/ 	.string	""
        /*0030*/ 	.string	"ptxas"
        /*0030*/ 	.string	"Cuda compilation tools, release 13.0, V13.0.88"
        /*0030*/ 	.string	"Build cuda_13.0.r13.0/compiler.36424714_0"
        /*0030*/ 	.string	"-arch sm_100 -m 64 "



//--------------------- .note.nv.cuinfo           --------------------------
	.section	.note.nv.cuinfo,"",@"SHT_NOTE"
	.sectionflags	@"SHF_NOTE_NV_CUINFO"
        /*0018*/ 	.short	0x0002
        /*001a*/ 	.short	0x0064
        /*001c*/ 	.short	0x0082
	.zero		2


//--------------------- .nv.info                  --------------------------
	.section	.nv.info,"",@"SHT_CUDA_INFO"
	.align	4


	//----- nvinfo : EIATTR_REGCOUNT
	.align		4
        /*0000*/ 	.byte	0x04, 0x2f
        /*0002*/ 	.short	(.L_1 - .L_0)
	.align		4
.L_0:
        /*0004*/ 	.word	index@(_Z9getMaxNumPlllS_)
        /*0008*/ 	.word	0x00000012


	//----- nvinfo : EIATTR_FRAME_SIZE
	.align		4
.L_1:
        /*000c*/ 	.byte	0x04, 0x11
        /*000e*/ 	.short	(.L_3 - .L_2)
	.align		4
.L_2:
        /*0010*/ 	.word	index@(_Z9getMaxNumPlllS_)
        /*0014*/ 	.word	0x00000000


	//----- nvinfo : EIATTR_MIN_STACK_SIZE
	.align		4
.L_3:
        /*0018*/ 	.byte	0x04, 0x12
        /*001a*/ 	.short	(.L_5 - .L_4)
	.align		4
.L_4:
        /*001c*/ 	.word	index@(_Z9getMaxNumPlllS_)
        /*0020*/ 	.word	0x00000000
.L_5:


//--------------------- .nv.compat                --------------------------
	.section	.nv.compat,"",@"SHT_CUDA_COMPAT_INFO"
	.align	4
        /*0000*/ 	.byte	0x02, 0x09, 0x00, 0x00, 0x02, 0x02, 0x01, 0x00, 0x02, 0x05, 0x05, 0x00, 0x03, 0x07, 0x01, 0x01
        /*0010*/ 	.byte	0x02, 0x03, 0x00, 0x00, 0x02, 0x06, 0x01, 0x00, 0x04, 0x0b, 0x08, 0x00, 0x09, 0x00, 0x00, 0x00
        /*0020*/ 	.byte	0x00, 0x00, 0x00, 0x00


//--------------------- .nv.info._Z9getMaxNumPlllS_ --------------------------
	.section	.nv.info._Z9getMaxNumPlllS_,"",@"SHT_CUDA_INFO"
	.sectionflags	@""
	.align	4


	//----- nvinfo : EIATTR_CUDA_API_VERSION
	.align		4
        /*0000*/ 	.byte	0x04, 0x37
        /*0002*/ 	.short	(.L_7 - .L_6)
.L_6:
        /*0004*/ 	.word	0x00000082


	//----- nvinfo : EIATTR_KPARAM_INFO
	.align		4
.L_7:
        /*0008*/ 	.byte	0x04, 0x17
        /*000a*/ 	.short	(.L_9 - .L_8)
.L_8:
        /*000c*/ 	.word	0x00000000
        /*0010*/ 	.short	0x0003
        /*0012*/ 	.short	0x0018
        /*0014*/ 	.byte	0x00, 0xf5, 0x21, 0x00


	//----- nvinfo : EIATTR_KPARAM_INFO
	.align		4
.L_9:
        /*0018*/ 	.byte	0x04, 0x17
        /*001a*/ 	.short	(.L_11 - .L_10)
.L_10:
        /*001c*/ 	.word	0x00000000
        /*0020*/ 	.short	0x0002
        /*0022*/ 	.short	0x0010
        /*0024*/ 	.byte	0x00, 0xf0, 0x21, 0x00


	//----- nvinfo : EIATTR_KPARAM_INFO
	.align		4
.L_11:
        /*0028*/ 	.byte	0x04, 0x17
        /*002a*/ 	.short	(.L_13 - .L_12)
.L_12:
        /*002c*/ 	.word	0x00000000
        /*0030*/ 	.short	0x0001
        /*0032*/ 	.short	0x0008
        /*0034*/ 	.byte	0x00, 0xf0, 0x21, 0x00


	//----- nvinfo : EIATTR_KPARAM_INFO
	.align		4
.L_13:
        /*0038*/ 	.byte	0x04, 0x17
        /*003a*/ 	.short	(.L_15 - .L_14)
.L_14:
        /*003c*/ 	.word	0x00000000
        /*0040*/ 	.short	0x0000
        /*0042*/ 	.short	0x0000
        /*0044*/ 	.byte	0x00, 0xf5, 0x21, 0x00


	//----- nvinfo : EIATTR_SPARSE_MMA_MASK
	.align		4
.L_15:
        /*0048*/ 	.byte	0x03, 0x50
        /*004a*/ 	.short	0x0000


	//----- nvinfo : EIATTR_MAXREG_COUNT
	.align		4
        /*004c*/ 	.byte	0x03, 0x1b
        /*004e*/ 	.short	0x00ff


	//----- nvinfo : EIATTR_NUM_BARRIERS
	.align		4
        /*0050*/ 	.byte	0x02, 0x4c
        /*0052*/ 	.byte	0x01
	.zero		1


	//----- nvinfo : EIATTR_MERCURY_ISA_VERSION
	.align		4
        /*0054*/ 	.byte	0x03, 0x5f
        /*0056*/ 	.short	0x0101


	//----- nvinfo : EIATTR_VRC_CTA_INIT_COUNT
	.align		4
        /*0058*/ 	.byte	0x02, 0x4a
	.zero		1
	.zero		1


	//----- nvinfo : EIATTR_EXIT_INSTR_OFFSETS
	.align		4
        /*005c*/ 	.byte	0x04, 0x1c
        /*005e*/ 	.short	(.L_17 - .L_16)


	//   ....[0]....
.L_16:
        /*0060*/ 	.word	0x000002c0


	//----- nvinfo : EIATTR_CRS_STACK_SIZE
	.align		4
.L_17:
        /*0064*/ 	.byte	0x04, 0x1e
        /*0066*/ 	.short	(.L_19 - .L_18)
.L_18:
        /*0068*/ 	.word	0x00000000


	//----- nvinfo : EIATTR_CBANK_PARAM_SIZE
	.align		4
.L_19:
        /*006c*/ 	.byte	0x03, 0x19
        /*006e*/ 	.short	0x0020


	//----- nvinfo : EIATTR_PARAM_CBANK
	.align		4
        /*0070*/ 	.byte	0x04, 0x0a
        /*0072*/ 	.short	(.L_21 - .L_20)
	.align		4
.L_20:
        /*0074*/ 	.word	index@(.nv.constant0._Z9getMaxNumPlllS_)
        /*0078*/ 	.short	0x0380
        /*007a*/ 	.short	0x0020


	//----- nvinfo : EIATTR_SW_WAR
	.align		4
.L_21:
        /*007c*/ 	.byte	0x04, 0x36
        /*007e*/ 	.short	(.L_23 - .L_22)
.L_22:
        /*0080*/ 	.word	0x00000008
.L_23:


//--------------------- .nv.callgraph             --------------------------
	.section	.nv.callgraph,"",@"SHT_CUDA_CALLGRAPH"
	.align	4
	.sectionentsize	8
	.align		4
        /*0000*/ 	.word	0x00000000
	.align		4
        /*0004*/ 	.word	0xffffffff
	.align		4
        /*0008*/ 	.word	0x00000000
	.align		4
        /*000c*/ 	.word	0xfffffffe
	.align		4
        /*0010*/ 	.word	0x00000000
	.align		4
        /*0014*/ 	.word	0xfffffffd
	.align		4
        /*0018*/ 	.word	0x00000000
	.align		4
        /*001c*/ 	.word	0xfffffffc


//--------------------- .text._Z9getMaxNumPlllS_  --------------------------
	.section	.text._Z9getMaxNumPlllS_,"ax",@progbits
	.align	128
        .global         _Z9getMaxNumPlllS_
        .type           _Z9getMaxNumPlllS_,@function
        .size           _Z9getMaxNumPlllS_,(.L_x_4 - _Z9getMaxNumPlllS_)
        .other          _Z9getMaxNumPlllS_,@"STO_CUDA_ENTRY STV_DEFAULT"
_Z9getMaxNumPlllS_:
.text._Z9getMaxNumPlllS_:
[----:B------:R-:W-:Y:S01]  /*0000*/  LDC R1, c[0x0][0x37c] ;  /* 0x0000df00ff017b82 */ /* 0x000fe20000000800 */
[----:B------:R-:W0:Y:S07]  /*0010*/  S2R R2, SR_TID.X ;  /* 0x0000000000027919 */ /* 0x000e2e0000002100 */
[----:B------:R-:W0:Y:S01]  /*0020*/  S2UR UR6, SR_CTAID.X ;  /* 0x00000000000679c3 */ /* 0x000e220000002500 */
[----:B------:R-:W1:Y:S01]  /*0030*/  LDCU.64 UR4, c[0x0][0x388] ;  /* 0x00007100ff0477ac */ /* 0x000e620008000a00 */
[----:B------:R-:W-:-:S02]  /*0040*/  IMAD.MOV.U32 R4, RZ, RZ, 0x0 ;  /* 0x00000000ff047424 */ /* 0x000fc400078e00ff */
[----:B------:R-:W-:-:S04]  /*0050*/  IMAD.MOV.U32 R5, RZ, RZ, -0x80000000 ;  /* 0x80000000ff057424 */ /* 0x000fc800078e00ff */
[----:B------:R-:W0:Y:S08]  /*0060*/  LDC R13, c[0x0][0x360] ;  /* 0x0000d800ff0d7b82 */ /* 0x000e300000000800 */
[----:B------:R-:W2:Y:S08]  /*0070*/  LDC.64 R6, c[0x0][0x390] ;  /* 0x0000e400ff067b82 */ /* 0x000eb00000000a00 */
[----:B------:R-:W3:Y:S01]  /*0080*/  LDC.64 R14, c[0x0][0x398] ;  /* 0x0000e600ff0e7b82 */ /* 0x000ee20000000a00 */
[----:B0-----:R-:W-:-:S05]  /*0090*/  IMAD R0, R13, UR6, R2 ;  /* 0x000000060d007c24 */ /* 0x001fca000f8e0202 */
[----:B-1----:R-:W-:-:S04]  /*00a0*/  ISETP.GE.U32.AND P0, PT, R0, UR4, PT ;  /* 0x0000000400007c0c */ /* 0x002fc8000bf06070 */
[----:B------:R-:W-:Y:S01]  /*00b0*/  ISETP.GE.AND.EX P0, PT, RZ, UR5, PT, P0 ;  /* 0x00000005ff007c0c */ /* 0x000fe2000bf06300 */
[----:B------:R-:W0:-:S12]  /*00c0*/  LDCU.64 UR4, c[0x0][0x358] ;  /* 0x00006b00ff0477ac */ /* 0x000e180008000a00 */
[----:B------:R-:W1:Y:S02]  /*00d0*/  @!P0 LDC.64 R8, c[0x0][0x380] ;  /* 0x0000e000ff088b82 */ /* 0x000e640000000a00 */
[----:B-1----:R-:W-:-:S04]  /*00e0*/  @!P0 LEA R8, P1, R0, R8, 0x3 ;  /* 0x0000000800088211 */ /* 0x002fc800078218ff */
[----:B------:R-:W-:-:S05]  /*00f0*/  @!P0 LEA.HI.X R9, R0, R9, RZ, 0x3, P1 ;  /* 0x0000000900098211 */ /* 0x000fca00008f1cff */
[----:B0-----:R-:W4:Y:S01]  /*0100*/  @!P0 LDG.E.64 R4, desc[UR4][R8.64] ;  /* 0x0000000408048981 */ /* 0x001f22000c1e1b00 */
[----:B------:R-:W-:Y:S02]  /*0110*/  IMAD.MOV.U32 R3, RZ, RZ, RZ ;  /* 0x000000ffff037224 */ /* 0x000fe400078e00ff */
[----:B--2---:R-:W-:-:S04]  /*0120*/  IMAD.WIDE.U32 R10, R6, UR6, R2 ;  /* 0x00000006060a7c25 */ /* 0x004fc8000f8e0002 */
[----:B------:R-:W-:Y:S01]  /*0130*/  IMAD R0, R7, UR6, R11 ;  /* 0x0000000607007c24 */ /* 0x000fe2000f8e020b */
[----:B---3--:R-:W-:-:S04]  /*0140*/  LEA R6, P0, R10, R14, 0x3 ;  /* 0x0000000e0a067211 */ /* 0x008fc800078018ff */
[----:B------:R-:W-:Y:S02]  /*0150*/  LEA.HI.X R7, R10, R15, R0, 0x3, P0 ;  /* 0x0000000f0a077211 */ /* 0x000fe400000f1c00 */
[----:B------:R-:W-:-:S03]  /*0160*/  ISETP.GE.U32.AND P0, PT, R13, 0x2, PT ;  /* 0x000000020d00780c */ /* 0x000fc60003f06070 */
[----:B----4-:R0:W-:Y:S01]  /*0170*/  STG.E.64 desc[UR4][R6.64], R4 ;  /* 0x0000000406007986 */ /* 0x0101e2000c101b04 */
[----:B------:R-:W-:Y:S09]  /*0180*/  BAR.SYNC.DEFER_BLOCKING 0x0 ;  /* 0x0000000000007b1d */ /* 0x000ff20000010000 */
[----:B------:R-:W-:Y:S05]  /*0190*/  @!P0 BRA `(.L_x_0) ;  /* 0x0000000000448947 */ /* 0x000fea0003800000 */
.L_x_2:
[--C-:B------:R-:W-:Y:S01]  /*01a0*/  IMAD.MOV.U32 R0, RZ, RZ, R13.reuse ;  /* 0x000000ffff007224 */ /* 0x100fe200078e000d */
[----:B------:R-:W-:-:S04]  /*01b0*/  SHF.R.U32.HI R13, RZ, 0x1, R13 ;  /* 0x00000001ff0d7819 */ /* 0x000fc8000001160d */
[----:B------:R-:W-:-:S13]  /*01c0*/  ISETP.GE.U32.AND P0, PT, R2, R13, PT ;  /* 0x0000000d0200720c */ /* 0x000fda0003f06070 */
[----:B-1----:R-:W-:Y:S05]  /*01d0*/  @P0 BRA `(.L_x_1) ;  /* 0x0000000000240947 */ /* 0x002fea0003800000 */
[----:B------:R-:W-:Y:S05]  /*01e0*/  WARPSYNC.ALL ;  /* 0x0000000000007948 */ /* 0x000fea0003800000 */
[----:B------:R-:W-:Y:S01]  /*01f0*/  BAR.SYNC.DEFER_BLOCKING 0x0 ;  /* 0x0000000000007b1d */ /* 0x000fe20000010000 */
[----:B------:R-:W-:-:S05]  /*0200*/  LEA R8, P0, R13, R6, 0x3 ;  /* 0x000000060d087211 */ /* 0x000fca00078018ff */
[----:B------:R-:W-:Y:S01]  /*0210*/  IMAD.X R9, RZ, RZ, R7, P0 ;  /* 0x000000ffff097224 */ /* 0x000fe200000e0607 */
[----:B0-----:R-:W2:Y:S05]  /*0220*/  LDG.E.64 R4, desc[UR4][R6.64] ;  /* 0x0000000406047981 */ /* 0x001eaa000c1e1b00 */
[----:B------:R-:W2:Y:S02]  /*0230*/  LDG.E.64 R8, desc[UR4][R8.64] ;  /* 0x0000000408087981 */ /* 0x000ea4000c1e1b00 */
[----:B--2---:R-:W-:-:S04]  /*0240*/  ISETP.GE.U32.AND P0, PT, R4, R8, PT ;  /* 0x000000080400720c */ /* 0x004fc80003f06070 */
[----:B------:R-:W-:-:S13]  /*0250*/  ISETP.GE.AND.EX P0, PT, R5, R9, PT, P0 ;  /* 0x000000090500720c */ /* 0x000fda0003f06300 */
[----:B------:R1:W-:Y:S02]  /*0260*/  @!P0 STG.E.64 desc[UR4][R6.64], R8 ;  /* 0x0000000806008986 */ /* 0x0003e4000c101b04 */
.L_x_1:
[----:B------:R-:W-:Y:S01]  /*0270*/  ISETP.GT.U32.AND P0, PT, R0, 0x3, PT ;  /* 0x000000030000780c */ /* 0x000fe20003f04070 */
[----:B------:R-:W-:Y:S05]  /*0280*/  WARPSYNC.ALL ;  /* 0x0000000000007948 */ /* 0x000fea0003800000 */
[----:B------:R-:W-:Y:S07]  /*0290*/  BAR.SYNC.DEFER_BLOCKING 0x0 ;  /* 0x0000000000007b1d */ /* 0x000fee0000010000 */
[----:B------:R-:W-:Y:S05]  /*02a0*/  @P0 BRA `(.L_x_2) ;  /* 0xfffffffc00bc0947 */ /* 0x000fea000383ffff */
.L_x_0:
[----:B------:R-:W-:Y:S06]  /*02b0*/  BAR.SYNC.DEFER_BLOCKING 0x0 ;  /* 0x0000000000007b1d */ /* 0x000fec0000010000 */
[----:B------:R-:W-:Y:S05]  /*02c0*/  EXIT ;  /* 0x000000000000794d */ /* 0x000fea0003800000 */
.L_x_3:
[----:B------:R-:W-:-:S00]  /*02d0*/  BRA `(.L_x_3) ;  /* 0xfffffffc00fc7947 */ /* 0x000fc0000383ffff */
[----:B------:R-:W-:-:S00]  /*02e0*/  NOP ;  /* 0x0000000000007918 */ /* 0x000fc00000000000 */
        /* <DEDUP_REMOVED lines=9> */
.L_x_4:


//--------------------- .nv.shared.reserved.0     --------------------------
	.section	.nv.shared.reserved.0,"aw",@nobits
	.weak		__nv_reservedSMEM_offset_0_alias
	.size		__nv_reservedSMEM_offset_0_alias, 0, 64
	.other		__nv_reservedSMEM_offset_0_alias,@"STO_CUDA_RESERVED_SHARED STV_DEFAULT"
__nv_reservedSMEM_offset_0_alias:
	.zero		0
	.zero		64


//--------------------- .nv.constant0._Z9getMaxNumPlllS_ --------------------------
	.section	.nv.constant0._Z9getMaxNumPlllS_,"a",@progbits
	.sectionflags	@""
	.align	4
.nv.constant0._Z9getMaxNumPlllS_:
	.zero		928


//--------------------- SYMBOLS --------------------------

	.type		.nv.reservedSmem.offset0,@object
	.size		.nv.reservedSmem.offset0,0x4
